//
// Generated by NVIDIA NVVM Compiler
//
// Compiler Build ID: CL-36424714
// Cuda compilation tools, release 13.0, V13.0.88
// Based on NVVM 20.0.0
//

.version 9.0
.target sm_100
.address_size 64

	// .globl	_Z9float_addPfS_S_i

.visible .entry _Z9float_addPfS_S_i(
	.param .u64 .ptr .align 1 _Z9float_addPfS_S_i_param_0,
	.param .u64 .ptr .align 1 _Z9float_addPfS_S_i_param_1,
	.param .u64 .ptr .align 1 _Z9float_addPfS_S_i_param_2,
	.param .u32 _Z9float_addPfS_S_i_param_3
)
{
	.reg .pred 	%p<2>;
	.reg .b32 	%r<6>;
	.reg .b32 	%f<4>;
	.reg .b64 	%rd<11>;

	ld.param.u64 	%rd1, [_Z9float_addPfS_S_i_param_0];
	ld.param.u64 	%rd2, [_Z9float_addPfS_S_i_param_1];
	ld.param.u64 	%rd3, [_Z9float_addPfS_S_i_param_2];
	ld.param.u32 	%r2, [_Z9float_addPfS_S_i_param_3];
	mov.u32 	%r3, %ctaid.x;
	mov.u32 	%r4, %ntid.x;
	mov.u32 	%r5, %tid.x;
	mad.lo.s32 	%r1, %r3, %r4, %r5;
	setp.ge.s32 	%p1, %r1, %r2;
	@%p1 bra 	$L__BB0_2;
	cvta.to.global.u64 	%rd4, %rd1;
	cvta.to.global.u64 	%rd5, %rd2;
	cvta.to.global.u64 	%rd6, %rd3;
	mul.wide.s32 	%rd7, %r1, 4;
	add.s64 	%rd8, %rd4, %rd7;
	ld.global.f32 	%f1, [%rd8];
	add.s64 	%rd9, %rd5, %rd7;
	ld.global.f32 	%f2, [%rd9];
	add.f32 	%f3, %f1, %f2;
	add.s64 	%rd10, %rd6, %rd7;
	st.global.f32 	[%rd10], %f3;
$L__BB0_2:
	ret;

}


// ===== COMPILED SASS (sm_100) =====

	.target	sm_100

	.elftype	@"ET_EXEC"


//--------------------- .note.nv.tkinfo           --------------------------
	.section	.note.nv.tkinfo,"",@"SHT_NOTE"
	.sectionflags	@"SHF_NOTE_NV_TKINFO"
	.tkinfo
        /*0018*/ 	.word	0x00000002
        /*0030*/ 	.string	""
        /*0030*/ 	.string	"ptxas"
        /*0030*/ 	.string	"Cuda compilation tools, release 13.0, V13.0.88"
        /*0030*/ 	.string	"Build cuda_13.0.r13.0/compiler.36424714_0"
        /*0030*/ 	.string	"-arch sm_100 -m 64 "



//--------------------- .note.nv.cuinfo           --------------------------
	.section	.note.nv.cuinfo,"",@"SHT_NOTE"
	.sectionflags	@"SHF_NOTE_NV_CUINFO"
        /*0018*/ 	.short	0x0002
        /*001a*/ 	.short	0x0064
        /*001c*/ 	.short	0x0082
	.zero		2


//--------------------- .nv.info                  --------------------------
	.section	.nv.info,"",@"SHT_CUDA_INFO"
	.align	4


	//----- nvinfo : EIATTR_REGCOUNT
	.align		4
        /*0000*/ 	.byte	0x04, 0x2f
        /*0002*/ 	.short	(.L_1 - .L_0)
	.align		4
.L_0:
        /*0004*/ 	.word	index@(_Z9float_addPfS_S_i)
        /*0008*/ 	.word	0x0000000c


	//----- nvinfo : EIATTR_FRAME_SIZE
	.align		4
.L_1:
        /*000c*/ 	.byte	0x04, 0x11
        /*000e*/ 	.short	(.L_3 - .L_2)
	.align		4
.L_2:
        /*0010*/ 	.word	index@(_Z9float_addPfS_S_i)
        /*0014*/ 	.word	0x00000000


	//----- nvinfo : EIATTR_MIN_STACK_SIZE
	.align		4
.L_3:
        /*0018*/ 	.byte	0x04, 0x12
        /*001a*/ 	.short	(.L_5 - .L_4)
	.align		4
.L_4:
        /*001c*/ 	.word	index@(_Z9float_addPfS_S_i)
        /*0020*/ 	.word	0x00000000
.L_5:


//--------------------- .nv.compat                --------------------------
	.section	.nv.compat,"",@"SHT_CUDA_COMPAT_INFO"
	.align	4
        /*0000*/ 	.byte	0x02, 0x09, 0x00, 0x00, 0x02, 0x02, 0x01, 0x00, 0x02, 0x05, 0x05, 0x00, 0x03, 0x07, 0x01, 0x01
        /*0010*/ 	.byte	0x02, 0x03, 0x00, 0x00, 0x02, 0x06, 0x01, 0x00, 0x04, 0x0b, 0x08, 0x00, 0x09, 0x00, 0x00, 0x00
        /*0020*/ 	.byte	0x00, 0x00, 0x00, 0x00


//--------------------- .nv.info._Z9float_addPfS_S_i --------------------------
	.section	.nv.info._Z9float_addPfS_S_i,"",@"SHT_CUDA_INFO"
	.sectionflags	@""
	.align	4


	//----- nvinfo : EIATTR_CUDA_API_VERSION
	.align		4
        /*0000*/ 	.byte	0x04, 0x37
        /*0002*/ 	.short	(.L_7 - .L_6)
.L_6:
        /*0004*/ 	.word	0x00000082


	//----- nvinfo : EIATTR_KPARAM_INFO
	.align		4
.L_7:
        /*0008*/ 	.byte	0x04, 0x17
        /*000a*/ 	.short	(.L_9 - .L_8)
.L_8:
        /*000c*/ 	.word	0x00000000
        /*0010*/ 	.short	0x0003
        /*0012*/ 	.short	0x0018
        /*0014*/ 	.byte	0x00, 0xf0, 0x11, 0x00


	//----- nvinfo : EIATTR_KPARAM_INFO
	.align		4
.L_9:
        /*0018*/ 	.byte	0x04, 0x17
        /*001a*/ 	.short	(.L_11 - .L_10)
.L_10:
        /*001c*/ 	.word	0x00000000
        /*0020*/ 	.short	0x0002
        /*0022*/ 	.short	0x0010
        /*0024*/ 	.byte	0x00, 0xf5, 0x21, 0x00


	//----- nvinfo : EIATTR_KPARAM_INFO
	.align		4
.L_11:
        /*0028*/ 	.byte	0x04, 0x17
        /*002a*/ 	.short	(.L_13 - .L_12)
.L_12:
        /*002c*/ 	.word	0x00000000
        /*0030*/ 	.short	0x0001
        /*0032*/ 	.short	0x0008
        /*0034*/ 	.byte	0x00, 0xf5, 0x21, 0x00


	//----- nvinfo : EIATTR_KPARAM_INFO
	.align		4
.L_13:
        /*0038*/ 	.byte	0x04, 0x17
        /*003a*/ 	.short	(.L_15 - .L_14)
.L_14:
        /*003c*/ 	.word	0x00000000
        /*0040*/ 	.short	0x0000
        /*0042*/ 	.short	0x0000
        /*0044*/ 	.byte	0x00, 0xf5, 0x21, 0x00


	//----- nvinfo : EIATTR_SPARSE_MMA_MASK
	.align		4
.L_15:
        /*0048*/ 	.byte	0x03, 0x50
        /*004a*/ 	.short	0x0000


	//----- nvinfo : EIATTR_MAXREG_COUNT
	.align		4
        /*004c*/ 	.byte	0x03, 0x1b
        /*004e*/ 	.short	0x00ff


	//----- nvinfo : EIATTR_MERCURY_ISA_VERSION
	.align		4
        /*0050*/ 	.byte	0x03, 0x5f
        /*0052*/ 	.short	0x0101


	//----- nvinfo : EIATTR_VRC_CTA_INIT_COUNT
	.align		4
        /*0054*/ 	.byte	0x02, 0x4a
	.zero		1
	.zero		1


	//----- nvinfo : EIATTR_EXIT_INSTR_OFFSETS
	.align		4
        /*0058*/ 	.byte	0x04, 0x1c
        /*005a*/ 	.short	(.L_17 - .L_16)


	//   ....[0]....
.L_16:
        /*005c*/ 	.word	0x00000070


	//   ....[1]....
        /*0060*/ 	.word	0x00000130


	//----- nvinfo : EIATTR_CBANK_PARAM_SIZE
	.align		4
.L_17:
        /*0064*/ 	.byte	0x03, 0x19
        /*0066*/ 	.short	0x001c


	//----- nvinfo : EIATTR_PARAM_CBANK
	.align		4
        /*0068*/ 	.byte	0x04, 0x0a
        /*006a*/ 	.short	(.L_19 - .L_18)
	.align		4
.L_18:
        /*006c*/ 	.word	index@(.nv.constant0._Z9float_addPfS_S_i)
        /*0070*/ 	.short	0x0380
        /*0072*/ 	.short	0x001c


	//----- nvinfo : EIATTR_SW_WAR
	.align		4
.L_19:
        /*0074*/ 	.byte	0x04, 0x36
        /*0076*/ 	.short	(.L_21 - .L_20)
.L_20:
        /*0078*/ 	.word	0x00000008
.L_21:


//--------------------- .nv.callgraph             --------------------------
	.section	.nv.callgraph,"",@"SHT_CUDA_CALLGRAPH"
	.align	4
	.sectionentsize	8
	.align		4
        /*0000*/ 	.word	0x00000000
	.align		4
        /*0004*/ 	.word	0xffffffff
	.align		4
        /*0008*/ 	.word	0x00000000
	.align		4
        /*000c*/ 	.word	0xfffffffe
	.align		4
        /*0010*/ 	.word	0x00000000
	.align		4
        /*0014*/ 	.word	0xfffffffd
	.align		4
        /*0018*/ 	.word	0x00000000
	.align		4
        /*001c*/ 	.word	0xfffffffc


//--------------------- .text._Z9float_addPfS_S_i --------------------------
	.section	.text._Z9float_addPfS_S_i,"ax",@progbits
	.align	128
        .global         _Z9float_addPfS_S_i
        .type           _Z9float_addPfS_S_i,@function
        .size           _Z9float_addPfS_S_i,(.L_x_1 - _Z9float_addPfS_S_i)
        .other          _Z9float_addPfS_S_i,@"STO_CUDA_ENTRY STV_DEFAULT"
_Z9float_addPfS_S_i:
.text._Z9float_addPfS_S_i:
[----:B------:R-:W-:Y:S01]  /*0000*/  LDC R1, c[0x0][0x37c] ;  /* 0x0000df00ff017b82 */ /* 0x000fe20000000800 */
[----:B------:R-:W0:Y:S07]  /*0010*/  S2R R0, SR_TID.X ;  /* 0x0000000000007919 */ /* 0x000e2e0000002100 */
[----:B------:R-:W0:Y:S01]  /*0020*/  S2UR UR4, SR_CTAID.X ;  /* 0x00000000000479c3 */ /* 0x000e220000002500 */
[----:B------:R-:W1:Y:S07]  /*0030*/  LDCU UR5, c[0x0][0x398] ;  /* 0x00007300ff0577ac */ /* 0x000e6e0008000800 */
[----:B------:R-:W0:Y:S02]  /*0040*/  LDC R9, c[0x0][0x360] ;  /* 0x0000d800ff097b82 */ /* 0x000e240000000800 */
[----:B0-----:R-:W-:-:S05]  /*0050*/  IMAD R9, R9, UR4, R0 ;  /* 0x0000000409097c24 */ /* 0x001fca000f8e0200 */
[----:B-1----:R-:W-:-:S13]  /*0060*/  ISETP.GE.AND P0, PT, R9, UR5, PT ;  /* 0x0000000509007c0c */ /* 0x002fda000bf06270 */
[----:B------:R-:W-:Y:S05]  /*0070*/  @P0 EXIT ;  /* 0x000000000000094d */ /* 0x000fea0003800000 */
[----:B------:R-:W0:Y:S01]  /*0080*/  LDC.64 R2, c[0x0][0x380] ;  /* 0x0000e000ff027b82 */ /* 0x000e220000000a00 */
[----:B------:R-:W1:Y:S07]  /*0090*/  LDCU.64 UR4, c[0x0][0x358] ;  /* 0x00006b00ff0477ac */ /* 0x000e6e0008000a00 */
[----:B------:R-:W2:Y:S08]  /*00a0*/  LDC.64 R4, c[0x0][0x388] ;  /* 0x0000e200ff047b82 */ /* 0x000eb00000000a00 */
[----:B------:R-:W3:Y:S01]  /*00b0*/  LDC.64 R6, c[0x0][0x390] ;  /* 0x0000e400ff067b82 */ /* 0x000ee20000000a00 */
[----:B0-----:R-:W-:-:S06]  /*00c0*/  IMAD.WIDE R2, R9, 0x4, R2 ;  /* 0x0000000409027825 */ /* 0x001fcc00078e0202 */
[----:B-1----:R-:W4:Y:S01]  /*00d0*/  LDG.E R2, desc[UR4][R2.64] ;  /* 0x0000000402027981 */ /* 0x002f22000c1e1900 */
[----:B--2---:R-:W-:-:S06]  /*00e0*/  IMAD.WIDE R4, R9, 0x4, R4 ;  /* 0x0000000409047825 */ /* 0x004fcc00078e0204 */
[----:B------:R-:W4:Y:S01]  /*00f0*/  LDG.E R5, desc[UR4][R4.64] ;  /* 0x0000000404057981 */ /* 0x000f22000c1e1900 */
[----:B---3--:R-:W-:-:S04]  /*0100*/  IMAD.WIDE R6, R9, 0x4, R6 ;  /* 0x0000000409067825 */ /* 0x008fc800078e0206 */
[----:B----4-:R-:W-:-:S05]  /*0110*/  FADD R9, R2, R5 ;  /* 0x0000000502097221 */ /* 0x010fca0000000000 */
[----:B------:R-:W-:Y:S01]  /*0120*/  STG.E desc[UR4][R6.64], R9 ;  /* 0x0000000906007986 */ /* 0x000fe2000c101904 */
[----:B------:R-:W-:Y:S05]  /*0130*/  EXIT ;  /* 0x000000000000794d */ /* 0x000fea0003800000 */
.L_x_0:
[----:B------:R-:W-:-:S00]  /*0140*/  BRA `(.L_x_0) ;  /* 0xfffffffc00fc7947 */ /* 0x000fc0000383ffff */
[----:B------:R-:W-:-:S00]  /*0150*/  NOP ;  /* 0x0000000000007918 */ /* 0x000fc00000000000 */
        /* <DEDUP_REMOVED lines=10> */
.L_x_1:


//--------------------- .nv.shared.reserved.0     --------------------------
	.section	.nv.shared.reserved.0,"aw",@nobits
	.weak		__nv_reservedSMEM_offset_0_alias
	.size		__nv_reservedSMEM_offset_0_alias, 0, 64
	.other		__nv_reservedSMEM_offset_0_alias,@"STO_CUDA_RESERVED_SHARED STV_DEFAULT"
__nv_reservedSMEM_offset_0_alias:
	.zero		0
	.zero		64


//--------------------- .nv.constant0._Z9float_addPfS_S_i --------------------------
	.section	.nv.constant0._Z9float_addPfS_S_i,"a",@progbits
	.sectionflags	@""
	.align	4
.nv.constant0._Z9float_addPfS_S_i:
	.zero		924


//--------------------- SYMBOLS --------------------------

	.type		.nv.reservedSmem.offset0,@object
	.size		.nv.reservedSmem.offset0,0x4
